	.headerflags	@"EF_CUDA_TEXMODE_UNIFIED EF_CUDA_64BIT_ADDRESS EF_CUDA_ACCELERATORS EF_CUDA_SM90 EF_CUDA_VIRTUAL_SM(EF_CUDA_SM90)"
	.elftype	@"ET_EXEC"


//--------------------- .nv.info                  --------------------------
	.section	.nv.info,"",@"SHT_CUDA_INFO"
	.align	4


	//----- nvinfo : EIATTR_REGCOUNT
	.align		4
        /*0000*/ 	.byte	0x04, 0x2f
        /*0002*/ 	.short	(.L_3 - .L_2)
	.align		4
.L_2:
        /*0004*/ 	.word	index@(triton_poi_fused__native_batch_norm_legit_no_training_convolution_relu_19)
        /*0008*/ 	.word	0x00000013


	//----- nvinfo : EIATTR_MIN_STACK_SIZE
	.align		4
.L_3:
        /*000c*/ 	.byte	0x04, 0x12
        /*000e*/ 	.short	(.L_5 - .L_4)
	.align		4
.L_4:
        /*0010*/ 	.word	index@(triton_poi_fused__native_batch_norm_legit_no_training_convolution_relu_19)
        /*0014*/ 	.word	0x00000000


	//----- nvinfo : EIATTR_FRAME_SIZE
	.align		4
.L_5:
        /*0018*/ 	.byte	0x04, 0x11
        /*001a*/ 	.short	(.L_7 - .L_6)
	.align		4
.L_6:
        /*001c*/ 	.word	index@(triton_poi_fused__native_batch_norm_legit_no_training_convolution_relu_19)
        /*0020*/ 	.word	0x00000000


	//----- nvinfo : EIATTR_MIN_STACK_SIZE
	.align		4
.L_7:
        /*0024*/ 	.byte	0x04, 0x12
        /*0026*/ 	.short	(.L_9 - .L_8)
	.align		4
.L_8:
        /*0028*/ 	.word	index@(triton_poi_fused__native_batch_norm_legit_no_training_convolution_relu_19)
        /*002c*/ 	.word	0x00000000
.L_9:


//--------------------- .nv.info.triton_poi_fused__native_batch_norm_legit_no_training_convolution_relu_19 --------------------------
	.section	.nv.info.triton_poi_fused__native_batch_norm_legit_no_training_convolution_relu_19,"",@"SHT_CUDA_INFO"
	.sectionflags	@""
	.align	4


	//----- nvinfo : EIATTR_CUDA_API_VERSION
	.align		4
        /*0000*/ 	.byte	0x04, 0x37
        /*0002*/ 	.short	(.L_11 - .L_10)
.L_10:
        /*0004*/ 	.word	0x0000007c


	//----- nvinfo : EIATTR_KPARAM_INFO
	.align		4
.L_11:
        /*0008*/ 	.byte	0x04, 0x17
        /*000a*/ 	.short	(.L_13 - .L_12)
.L_12:
        /*000c*/ 	.word	0x00000000
        /*0010*/ 	.short	0x0007
        /*0012*/ 	.short	0x0038
        /*0014*/ 	.byte	0x00, 0xf0, 0x11, 0x00


	//----- nvinfo : EIATTR_KPARAM_INFO
	.align		4
.L_13:
        /*0018*/ 	.byte	0x04, 0x17
        /*001a*/ 	.short	(.L_15 - .L_14)
.L_14:
        /*001c*/ 	.word	0x00000000
        /*0020*/ 	.short	0x0006
        /*0022*/ 	.short	0x0030
        /*0024*/ 	.byte	0x00, 0xf4, 0x21, 0x00


	//----- nvinfo : EIATTR_KPARAM_INFO
	.align		4
.L_15:
        /*0028*/ 	.byte	0x04, 0x17
        /*002a*/ 	.short	(.L_17 - .L_16)
.L_16:
        /*002c*/ 	.word	0x00000000
        /*0030*/ 	.short	0x0005
        /*0032*/ 	.short	0x0028
        /*0034*/ 	.byte	0x00, 0xf4, 0x21, 0x00


	//----- nvinfo : EIATTR_KPARAM_INFO
	.align		4
.L_17:
        /*0038*/ 	.byte	0x04, 0x17
        /*003a*/ 	.short	(.L_19 - .L_18)
.L_18:
        /*003c*/ 	.word	0x00000000
        /*0040*/ 	.short	0x0004
        /*0042*/ 	.short	0x0020
        /*0044*/ 	.byte	0x00, 0xf4, 0x21, 0x00


	//----- nvinfo : EIATTR_KPARAM_INFO
	.align		4
.L_19:
        /*0048*/ 	.byte	0x04, 0x17
        /*004a*/ 	.short	(.L_21 - .L_20)
.L_20:
        /*004c*/ 	.word	0x00000000
        /*0050*/ 	.short	0x0003
        /*0052*/ 	.short	0x0018
        /*0054*/ 	.byte	0x00, 0xf4, 0x21, 0x00


	//----- nvinfo : EIATTR_KPARAM_INFO
	.align		4
.L_21:
        /*0058*/ 	.byte	0x04, 0x17
        /*005a*/ 	.short	(.L_23 - .L_22)
.L_22:
        /*005c*/ 	.word	0x00000000
        /*0060*/ 	.short	0x0002
        /*0062*/ 	.short	0x0010
        /*0064*/ 	.byte	0x00, 0xf4, 0x21, 0x00


	//----- nvinfo : EIATTR_KPARAM_INFO
	.align		4
.L_23:
        /*0068*/ 	.byte	0x04, 0x17
        /*006a*/ 	.short	(.L_25 - .L_24)
.L_24:
        /*006c*/ 	.word	0x00000000
        /*0070*/ 	.short	0x0001
        /*0072*/ 	.short	0x0008
        /*0074*/ 	.byte	0x00, 0xf4, 0x21, 0x00


	//----- nvinfo : EIATTR_KPARAM_INFO
	.align		4
.L_25:
        /*0078*/ 	.byte	0x04, 0x17
        /*007a*/ 	.short	(.L_27 - .L_26)
.L_26:
        /*007c*/ 	.word	0x00000000
        /*0080*/ 	.short	0x0000
        /*0082*/ 	.short	0x0000
        /*0084*/ 	.byte	0x00, 0xf4, 0x21, 0x00


	//----- nvinfo : EIATTR_SPARSE_MMA_MASK
	.align		4
.L_27:
        /*0088*/ 	.byte	0x03, 0x50
        /*008a*/ 	.short	0x0000


	//----- nvinfo : EIATTR_MAXREG_COUNT
	.align		4
        /*008c*/ 	.byte	0x03, 0x1b
        /*008e*/ 	.short	0x00ff


	//----- nvinfo : EIATTR_EXIT_INSTR_OFFSETS
	.align		4
        /*0090*/ 	.byte	0x04, 0x1c
        /*0092*/ 	.short	(.L_29 - .L_28)


	//   ....[0]....
.L_28:
        /*0094*/ 	.word	0x00000320


	//----- nvinfo : EIATTR_REQNTID
	.align		4
.L_29:
        /*0098*/ 	.byte	0x04, 0x10
        /*009a*/ 	.short	(.L_31 - .L_30)
.L_30:
        /*009c*/ 	.word	0x00000080
        /*00a0*/ 	.word	0x00000001
        /*00a4*/ 	.word	0x00000001


	//----- nvinfo : EIATTR_CBANK_PARAM_SIZE
	.align		4
.L_31:
        /*00a8*/ 	.byte	0x03, 0x19
        /*00aa*/ 	.short	0x003c


	//----- nvinfo : EIATTR_PARAM_CBANK
	.align		4
        /*00ac*/ 	.byte	0x04, 0x0a
        /*00ae*/ 	.short	(.L_33 - .L_32)
	.align		4
.L_32:
        /*00b0*/ 	.word	index@(.nv.constant0.triton_poi_fused__native_batch_norm_legit_no_training_convolution_relu_19)
        /*00b4*/ 	.short	0x0210
        /*00b6*/ 	.short	0x003c


	//----- nvinfo : EIATTR_SW_WAR
	.align		4
.L_33:
        /*00b8*/ 	.byte	0x04, 0x36
        /*00ba*/ 	.short	(.L_35 - .L_34)
.L_34:
        /*00bc*/ 	.word	0x00000008
.L_35:


//--------------------- .nv.callgraph             --------------------------
	.section	.nv.callgraph,"",@"SHT_CUDA_CALLGRAPH"
	.align	4
	.sectionentsize	8
	.align		4
        /*0000*/ 	.word	0x00000000
	.align		4
        /*0004*/ 	.word	0xffffffff
	.align		4
        /*0008*/ 	.word	0x00000000
	.align		4
        /*000c*/ 	.word	0xfffffffe
	.align		4
        /*0010*/ 	.word	0x00000000
	.align		4
        /*0014*/ 	.word	0xfffffffd
	.align		4
        /*0018*/ 	.word	0x00000000
	.align		4
        /*001c*/ 	.word	0xfffffffc


//--------------------- .nv.constant4             --------------------------
	.section	.nv.constant4,"a",@progbits
	.align	8
	.align		8
.nv.constant4:
        /*0000*/ 	.dword	_$_str
	.align		8
        /*0008*/ 	.dword	_$_str_$_2


//--------------------- .text.triton_poi_fused__native_batch_norm_legit_no_training_convolution_relu_19 --------------------------
	.section	.text.triton_poi_fused__native_batch_norm_legit_no_training_convolution_relu_19,"ax",@progbits
	.align	128
        .global         triton_poi_fused__native_batch_norm_legit_no_training_convolution_relu_19
        .type           triton_poi_fused__native_batch_norm_legit_no_training_convolution_relu_19,@function
        .size           triton_poi_fused__native_batch_norm_legit_no_training_convolution_relu_19,(.L_x_1 - triton_poi_fused__native_batch_norm_legit_no_training_convolution_relu_19)
        .other          triton_poi_fused__native_batch_norm_legit_no_training_convolution_relu_19,@"STO_CUDA_ENTRY STV_DEFAULT"
triton_poi_fused__native_batch_norm_legit_no_training_convolution_relu_19:
.text.triton_poi_fused__native_batch_norm_legit_no_training_convolution_relu_19:
[----:B------:R-:W-:Y:S01]  /*0000*/  LDC R1, c[0x0][0x28] ;  /* 0x00000a00ff017b82 */ /* 0x000fe20000000800 */
[----:B------:R-:W1:Y:S07]  /*0010*/  S2R R0, SR_TID.X ;  /* 0x0000000000007919 */ /* 0x000e6e0000002100 */
[----:B------:R-:W2:Y:S01]  /*0020*/  LDC.64 R10, c[0x0][0x228] ;  /* 0x00008a00ff0a7b82 */ /* 0x000ea20000000a00 */
[----:B------:R-:W-:Y:S01]  /*0030*/  ULDC.64 UR4, c[0x0][0x208] ;  /* 0x0000820000047ab9 */ /* 0x000fe20000000a00 */
[----:B------:R-:W3:Y:S06]  /*0040*/  S2R R3, SR_CTAID.X ;  /* 0x0000000000037919 */ /* 0x000eec0000002500 */
[----:B------:R-:W4:Y:S08]  /*0050*/  LDC.64 R6, c[0x0][0x218] ;  /* 0x00008600ff067b82 */ /* 0x000f300000000a00 */
[----:B------:R-:W5:Y:S08]  /*0060*/  LDC.64 R8, c[0x0][0x220] ;  /* 0x00008800ff087b82 */ /* 0x000f700000000a00 */
[----:B------:R-:W5:Y:S01]  /*0070*/  LDC.64 R12, c[0x0][0x230] ;  /* 0x00008c00ff0c7b82 */ /* 0x000f620000000a00 */
[----:B-1----:R-:W-:-:S07]  /*0080*/  LOP3.LUT R0, R0, 0x7f, RZ, 0xc0, !PT ;  /* 0x0000007f00007812 */ /* 0x002fce00078ec0ff */
[----:B------:R-:W1:Y:S01]  /*0090*/  LDC.64 R4, c[0x0][0x238] ;  /* 0x00008e00ff047b82 */ /* 0x000e620000000a00 */
[----:B---3--:R-:W-:Y:S02]  /*00a0*/  SHF.R.S32.HI R2, RZ, 0x18, R3 ;  /* 0x00000018ff027819 */ /* 0x008fe40000011403 */
[----:B------:R-:W-:Y:S02]  /*00b0*/  LEA R0, R3, R0, 0x7 ;  /* 0x0000000003007211 */ /* 0x000fe400078e38ff */
[----:B------:R-:W-:-:S04]  /*00c0*/  SGXT R3, R2, 0x1 ;  /* 0x000000010203781a */ /* 0x000fc80000000200 */
[----:B------:R-:W-:-:S04]  /*00d0*/  LEA.HI R3, R3, R0, RZ, 0x7 ;  /* 0x0000000003037211 */ /* 0x000fc800078f38ff */
[----:B------:R-:W-:-:S04]  /*00e0*/  LOP3.LUT R3, R3, 0xffffff80, RZ, 0xc0, !PT ;  /* 0xffffff8003037812 */ /* 0x000fc800078ec0ff */
[----:B------:R-:W-:Y:S02]  /*00f0*/  IADD3 R15, R0, -R3, RZ ;  /* 0x80000003000f7210 */ /* 0x000fe40007ffe0ff */
[----:B------:R-:W3:Y:S03]  /*0100*/  LDC.64 R2, c[0x0][0x210] ;  /* 0x00008400ff027b82 */ /* 0x000ee60000000a00 */
[----:B--2---:R-:W-:-:S05]  /*0110*/  IMAD.WIDE R10, R15, 0x4, R10 ;  /* 0x000000040f0a7825 */ /* 0x004fca00078e020a */
[----:B------:R2:W2:Y:S01]  /*0120*/  LDG.E.EL R16, desc[UR4][R10.64] ;  /* 0x000000040a107981 */ /* 0x0004a2000c2e1900 */
[----:B----4-:R-:W-:-:S04]  /*0130*/  IMAD.WIDE R6, R15, 0x4, R6 ;  /* 0x000000040f067825 */ /* 0x010fc800078e0206 */
[C---:B-----5:R-:W-:Y:S02]  /*0140*/  IMAD.WIDE R8, R15.reuse, 0x4, R8 ;  /* 0x000000040f087825 */ /* 0x060fe400078e0208 */
[----:B------:R4:W5:Y:S02]  /*0150*/  LDG.E.EL R7, desc[UR4][R6.64] ;  /* 0x0000000406077981 */ /* 0x000964000c2e1900 */
[----:B---3--:R-:W-:Y:S02]  /*0160*/  IMAD.WIDE R2, R0, 0x4, R2 ;  /* 0x0000000400027825 */ /* 0x008fe400078e0202 */
[----:B------:R-:W3:Y:S04]  /*0170*/  LDG.E.EL R8, desc[UR4][R8.64] ;  /* 0x0000000408087981 */ /* 0x000ee8000c2e1900 */
[----:B------:R-:W5:Y:S01]  /*0180*/  LDG.E R14, desc[UR4][R2.64] ;  /* 0x00000004020e7981 */ /* 0x000f62000c1e1900 */
[----:B0-2---:R-:W-:-:S04]  /*0190*/  IMAD.WIDE R10, R15, 0x4, R12 ;  /* 0x000000040f0a7825 */ /* 0x005fc800078e020c */
[----:B-1----:R-:W-:Y:S02]  /*01a0*/  IMAD.WIDE R12, R15, 0x4, R4 ;  /* 0x000000040f0c7825 */ /* 0x002fe400078e0204 */
[----:B------:R-:W2:Y:S01]  /*01b0*/  LDG.E.EL R10, desc[UR4][R10.64] ;  /* 0x000000040a0a7981 */ /* 0x000ea2000c2e1900 */
[----:B----4-:R-:W-:Y:S01]  /*01c0*/  HFMA2.MMA R6, -RZ, RZ, 1.625, 0 ;  /* 0x3e800000ff067435 */ /* 0x010fe200000001ff */
[----:B------:R-:W0:Y:S02]  /*01d0*/  LDC.64 R4, c[0x0][0x240] ;  /* 0x00009000ff047b82 */ /* 0x000e240000000a00 */
[----:B------:R-:W2:Y:S01]  /*01e0*/  LDG.E.EL R13, desc[UR4][R12.64] ;  /* 0x000000040c0d7981 */ /* 0x000ea2000c2e1900 */
[----:B0-----:R-:W-:-:S04]  /*01f0*/  IMAD.WIDE R4, R0, 0x4, R4 ;  /* 0x0000000400047825 */ /* 0x001fc800078e0204 */
[----:B------:R-:W-:-:S04]  /*0200*/  FADD R16, R16, 0.0010000000474974513054 ;  /* 0x3a83126f10107421 */ /* 0x000fc80000000000 */
[----:B------:R-:W0:Y:S02]  /*0210*/  MUFU.SQRT R15, R16 ;  /* 0x00000010000f7308 */ /* 0x000e240000002000 */
[C---:B0-----:R-:W-:Y:S02]  /*0220*/  FSETP.GT.AND P0, PT, R15.reuse, 8.50705917302346158658e+37, PT ;  /* 0x7e8000000f00780b */ /* 0x041fe40003f04000 */
[----:B------:R-:W-:-:S11]  /*0230*/  FSETP.GEU.AND P1, PT, R15, 1.175494350822287508e-38, PT ;  /* 0x008000000f00780b */ /* 0x000fd60003f2e000 */
[----:B------:R-:W-:-:S04]  /*0240*/  @P0 FMUL R15, R15, 0.25 ;  /* 0x3e8000000f0f0820 */ /* 0x000fc80000400000 */
[----:B------:R-:W-:-:S06]  /*0250*/  @!P1 FMUL R15, R15, 16777216 ;  /* 0x4b8000000f0f9820 */ /* 0x000fcc0000400000 */
[----:B------:R-:W0:Y:S01]  /*0260*/  MUFU.RCP R15, R15 ;  /* 0x0000000f000f7308 */ /* 0x000e220000001000 */
[----:B------:R-:W-:Y:S01]  /*0270*/  FSEL R6, R6, 1, P0 ;  /* 0x3f80000006067808 */ /* 0x000fe20000000000 */
[----:B-----5:R-:W-:-:S04]  /*0280*/  FADD R7, R14, R7 ;  /* 0x000000070e077221 */ /* 0x020fc80000000000 */
[----:B------:R-:W-:Y:S01]  /*0290*/  @!P1 FMUL R6, R6, 16777216 ;  /* 0x4b80000006069820 */ /* 0x000fe20000400000 */
[----:B---3--:R-:W-:-:S03]  /*02a0*/  FADD R8, -R8, R7 ;  /* 0x0000000708087221 */ /* 0x008fc60000000100 */
[----:B0-----:R-:W-:-:S04]  /*02b0*/  FMUL R9, R15, R6 ;  /* 0x000000060f097220 */ /* 0x001fc80000400000 */
[----:B------:R-:W-:-:S04]  /*02c0*/  FMUL R8, R8, R9 ;  /* 0x0000000908087220 */ /* 0x000fc80000400000 */
[----:B--2---:R-:W-:-:S05]  /*02d0*/  FFMA R8, R10, R8, R13 ;  /* 0x000000080a087223 */ /* 0x004fca000000000d */
[----:B------:R-:W-:-:S04]  /*02e0*/  FSETP.GEU.AND P0, PT, R8, RZ, PT ;  /* 0x000000ff0800720b */ /* 0x000fc80003f0e000 */
[----:B------:R-:W-:Y:S01]  /*02f0*/  FSEL R9, R8, RZ, P0 ;  /* 0x000000ff08097208 */ /* 0x000fe20000000000 */
[----:B------:R-:W-:Y:S04]  /*0300*/  STG.E desc[UR4][R2.64], R7 ;  /* 0x0000000702007986 */ /* 0x000fe8000c101904 */
[----:B------:R-:W-:Y:S01]  /*0310*/  STG.E desc[UR4][R4.64], R9 ;  /* 0x0000000904007986 */ /* 0x000fe2000c101904 */
[----:B------:R-:W-:Y:S05]  /*0320*/  EXIT ;  /* 0x000000000000794d */ /* 0x000fea0003800000 */
.L_x_0:
[----:B------:R-:W-:-:S00]  /*0330*/  BRA `(.L_x_0) ;  /* 0xfffffffc00fc7947 */ /* 0x000fc0000383ffff */
[----:B------:R-:W-:-:S00]  /*0340*/  NOP ;  /* 0x0000000000007918 */ /* 0x000fc00000000000 */
        /* <DEDUP_REMOVED lines=11> */
.L_x_1:


//--------------------- .nv.global.init           --------------------------
	.section	.nv.global.init,"aw",@progbits
.nv.global.init:
	.type		_$_str,@object
	.size		_$_str,(_$_str_$_2 - _$_str)
_$_str:
        /*0000*/ 	.byte	0x5f, 0x5f, 0x43, 0x55, 0x44, 0x41, 0x5f, 0x46, 0x54, 0x5a, 0x00
	.type		_$_str_$_2,@object
	.size		_$_str_$_2,(.L_1 - _$_str_$_2)
_$_str_$_2:
        /*000b*/ 	.byte	0x5f, 0x5f, 0x43, 0x55, 0x44, 0x41, 0x5f, 0x50, 0x52, 0x45, 0x43, 0x5f, 0x53, 0x51, 0x52, 0x54
        /*001b*/ 	.byte	0x00
.L_1:


//--------------------- .nv.constant0.triton_poi_fused__native_batch_norm_legit_no_training_convolution_relu_19 --------------------------
	.section	.nv.constant0.triton_poi_fused__native_batch_norm_legit_no_training_convolution_relu_19,"a",@progbits
	.sectionflags	@""
	.align	4
.nv.constant0.triton_poi_fused__native_batch_norm_legit_no_training_convolution_relu_19:
	.zero		588
